	.headerflags	@"EF_CUDA_TEXMODE_UNIFIED EF_CUDA_64BIT_ADDRESS EF_CUDA_ACCELERATORS EF_CUDA_SM90 EF_CUDA_VIRTUAL_SM(EF_CUDA_SM90)"
	.elftype	@"ET_EXEC"


//--------------------- .nv.info                  --------------------------
	.section	.nv.info,"",@"SHT_CUDA_INFO"
	.align	4


	//----- nvinfo : EIATTR_REGCOUNT
	.align		4
        /*0000*/ 	.byte	0x04, 0x2f
        /*0002*/ 	.short	(.L_3 - .L_2)
	.align		4
.L_2:
        /*0004*/ 	.word	index@(triton_poi_fused__native_batch_norm_legit_no_training_24)
        /*0008*/ 	.word	0x00000012


	//----- nvinfo : EIATTR_MIN_STACK_SIZE
	.align		4
.L_3:
        /*000c*/ 	.byte	0x04, 0x12
        /*000e*/ 	.short	(.L_5 - .L_4)
	.align		4
.L_4:
        /*0010*/ 	.word	index@(triton_poi_fused__native_batch_norm_legit_no_training_24)
        /*0014*/ 	.word	0x00000000


	//----- nvinfo : EIATTR_FRAME_SIZE
	.align		4
.L_5:
        /*0018*/ 	.byte	0x04, 0x11
        /*001a*/ 	.short	(.L_7 - .L_6)
	.align		4
.L_6:
        /*001c*/ 	.word	index@(triton_poi_fused__native_batch_norm_legit_no_training_24)
        /*0020*/ 	.word	0x00000000


	//----- nvinfo : EIATTR_MIN_STACK_SIZE
	.align		4
.L_7:
        /*0024*/ 	.byte	0x04, 0x12
        /*0026*/ 	.short	(.L_9 - .L_8)
	.align		4
.L_8:
        /*0028*/ 	.word	index@(triton_poi_fused__native_batch_norm_legit_no_training_24)
        /*002c*/ 	.word	0x00000000
.L_9:


//--------------------- .nv.info.triton_poi_fused__native_batch_norm_legit_no_training_24 --------------------------
	.section	.nv.info.triton_poi_fused__native_batch_norm_legit_no_training_24,"",@"SHT_CUDA_INFO"
	.sectionflags	@""
	.align	4


	//----- nvinfo : EIATTR_CUDA_API_VERSION
	.align		4
        /*0000*/ 	.byte	0x04, 0x37
        /*0002*/ 	.short	(.L_11 - .L_10)
.L_10:
        /*0004*/ 	.word	0x0000007c


	//----- nvinfo : EIATTR_KPARAM_INFO
	.align		4
.L_11:
        /*0008*/ 	.byte	0x04, 0x17
        /*000a*/ 	.short	(.L_13 - .L_12)
.L_12:
        /*000c*/ 	.word	0x00000000
        /*0010*/ 	.short	0x0006
        /*0012*/ 	.short	0x0030
        /*0014*/ 	.byte	0x00, 0xf0, 0x11, 0x00


	//----- nvinfo : EIATTR_KPARAM_INFO
	.align		4
.L_13:
        /*0018*/ 	.byte	0x04, 0x17
        /*001a*/ 	.short	(.L_15 - .L_14)
.L_14:
        /*001c*/ 	.word	0x00000000
        /*0020*/ 	.short	0x0005
        /*0022*/ 	.short	0x0028
        /*0024*/ 	.byte	0x00, 0xf4, 0x21, 0x00


	//----- nvinfo : EIATTR_KPARAM_INFO
	.align		4
.L_15:
        /*0028*/ 	.byte	0x04, 0x17
        /*002a*/ 	.short	(.L_17 - .L_16)
.L_16:
        /*002c*/ 	.word	0x00000000
        /*0030*/ 	.short	0x0004
        /*0032*/ 	.short	0x0020
        /*0034*/ 	.byte	0x00, 0xf4, 0x21, 0x00


	//----- nvinfo : EIATTR_KPARAM_INFO
	.align		4
.L_17:
        /*0038*/ 	.byte	0x04, 0x17
        /*003a*/ 	.short	(.L_19 - .L_18)
.L_18:
        /*003c*/ 	.word	0x00000000
        /*0040*/ 	.short	0x0003
        /*0042*/ 	.short	0x0018
        /*0044*/ 	.byte	0x00, 0xf4, 0x21, 0x00


	//----- nvinfo : EIATTR_KPARAM_INFO
	.align		4
.L_19:
        /*0048*/ 	.byte	0x04, 0x17
        /*004a*/ 	.short	(.L_21 - .L_20)
.L_20:
        /*004c*/ 	.word	0x00000000
        /*0050*/ 	.short	0x0002
        /*0052*/ 	.short	0x0010
        /*0054*/ 	.byte	0x00, 0xf4, 0x21, 0x00


	//----- nvinfo : EIATTR_KPARAM_INFO
	.align		4
.L_21:
        /*0058*/ 	.byte	0x04, 0x17
        /*005a*/ 	.short	(.L_23 - .L_22)
.L_22:
        /*005c*/ 	.word	0x00000000
        /*0060*/ 	.short	0x0001
        /*0062*/ 	.short	0x0008
        /*0064*/ 	.byte	0x00, 0xf4, 0x21, 0x00


	//----- nvinfo : EIATTR_KPARAM_INFO
	.align		4
.L_23:
        /*0068*/ 	.byte	0x04, 0x17
        /*006a*/ 	.short	(.L_25 - .L_24)
.L_24:
        /*006c*/ 	.word	0x00000000
        /*0070*/ 	.short	0x0000
        /*0072*/ 	.short	0x0000
        /*0074*/ 	.byte	0x00, 0xf4, 0x21, 0x00


	//----- nvinfo : EIATTR_SPARSE_MMA_MASK
	.align		4
.L_25:
        /*0078*/ 	.byte	0x03, 0x50
        /*007a*/ 	.short	0x0000


	//----- nvinfo : EIATTR_MAXREG_COUNT
	.align		4
        /*007c*/ 	.byte	0x03, 0x1b
        /*007e*/ 	.short	0x00ff


	//----- nvinfo : EIATTR_EXIT_INSTR_OFFSETS
	.align		4
        /*0080*/ 	.byte	0x04, 0x1c
        /*0082*/ 	.short	(.L_27 - .L_26)


	//   ....[0]....
.L_26:
        /*0084*/ 	.word	0x00000310


	//   ....[1]....
        /*0088*/ 	.word	0x00000330


	//----- nvinfo : EIATTR_REQNTID
	.align		4
.L_27:
        /*008c*/ 	.byte	0x04, 0x10
        /*008e*/ 	.short	(.L_29 - .L_28)
.L_28:
        /*0090*/ 	.word	0x00000080
        /*0094*/ 	.word	0x00000001
        /*0098*/ 	.word	0x00000001


	//----- nvinfo : EIATTR_CBANK_PARAM_SIZE
	.align		4
.L_29:
        /*009c*/ 	.byte	0x03, 0x19
        /*009e*/ 	.short	0x0034


	//----- nvinfo : EIATTR_PARAM_CBANK
	.align		4
        /*00a0*/ 	.byte	0x04, 0x0a
        /*00a2*/ 	.short	(.L_31 - .L_30)
	.align		4
.L_30:
        /*00a4*/ 	.word	index@(.nv.constant0.triton_poi_fused__native_batch_norm_legit_no_training_24)
        /*00a8*/ 	.short	0x0210
        /*00aa*/ 	.short	0x0034


	//----- nvinfo : EIATTR_SW_WAR
	.align		4
.L_31:
        /*00ac*/ 	.byte	0x04, 0x36
        /*00ae*/ 	.short	(.L_33 - .L_32)
.L_32:
        /*00b0*/ 	.word	0x00000008
.L_33:


//--------------------- .nv.callgraph             --------------------------
	.section	.nv.callgraph,"",@"SHT_CUDA_CALLGRAPH"
	.align	4
	.sectionentsize	8
	.align		4
        /*0000*/ 	.word	0x00000000
	.align		4
        /*0004*/ 	.word	0xffffffff
	.align		4
        /*0008*/ 	.word	0x00000000
	.align		4
        /*000c*/ 	.word	0xfffffffe
	.align		4
        /*0010*/ 	.word	0x00000000
	.align		4
        /*0014*/ 	.word	0xfffffffd
	.align		4
        /*0018*/ 	.word	0x00000000
	.align		4
        /*001c*/ 	.word	0xfffffffc


//--------------------- .nv.constant4             --------------------------
	.section	.nv.constant4,"a",@progbits
	.align	8
	.align		8
.nv.constant4:
        /*0000*/ 	.dword	_$_str
	.align		8
        /*0008*/ 	.dword	_$_str_$_2


//--------------------- .text.triton_poi_fused__native_batch_norm_legit_no_training_24 --------------------------
	.section	.text.triton_poi_fused__native_batch_norm_legit_no_training_24,"ax",@progbits
	.align	128
        .global         triton_poi_fused__native_batch_norm_legit_no_training_24
        .type           triton_poi_fused__native_batch_norm_legit_no_training_24,@function
        .size           triton_poi_fused__native_batch_norm_legit_no_training_24,(.L_x_1 - triton_poi_fused__native_batch_norm_legit_no_training_24)
        .other          triton_poi_fused__native_batch_norm_legit_no_training_24,@"STO_CUDA_ENTRY STV_DEFAULT"
triton_poi_fused__native_batch_norm_legit_no_training_24:
.text.triton_poi_fused__native_batch_norm_legit_no_training_24:
[----:B------:R-:W0:Y:S01]  /*0000*/  LDC R1, c[0x0][0x28] ;  /* 0x00000a00ff017b82 */ /* 0x000e220000000800 */
[----:B------:R-:W1:Y:S07]  /*0010*/  S2R R0, SR_TID.X ;  /* 0x0000000000007919 */ /* 0x000e6e0000002100 */
[----:B------:R-:W2:Y:S01]  /*0020*/  LDC.64 R8, c[0x0][0x220] ;  /* 0x00008800ff087b82 */ /* 0x000ea20000000a00 */
[----:B------:R-:W-:Y:S01]  /*0030*/  HFMA2.MMA R14, -RZ, RZ, 0, 0 ;  /* 0x00000000ff0e7435 */ /* 0x000fe200000001ff */
[----:B------:R-:W-:Y:S01]  /*0040*/  ULDC.64 UR4, c[0x0][0x208] ;  /* 0x0000820000047ab9 */ /* 0x000fe20000000a00 */
[----:B------:R-:W3:Y:S05]  /*0050*/  S2R R3, SR_CTAID.X ;  /* 0x0000000000037919 */ /* 0x000eea0000002500 */
[----:B------:R-:W4:Y:S08]  /*0060*/  LDC.64 R6, c[0x0][0x218] ;  /* 0x00008600ff067b82 */ /* 0x000f300000000a00 */
[----:B------:R-:W5:Y:S08]  /*0070*/  LDC.64 R10, c[0x0][0x228] ;  /* 0x00008a00ff0a7b82 */ /* 0x000f700000000a00 */
[----:B------:R-:W4:Y:S01]  /*0080*/  LDC.64 R12, c[0x0][0x230] ;  /* 0x00008c00ff0c7b82 */ /* 0x000f220000000a00 */
[----:B-1----:R-:W-:-:S02]  /*0090*/  LOP3.LUT R0, R0, 0x7f, RZ, 0xc0, !PT ;  /* 0x0000007f00007812 */ /* 0x002fc400078ec0ff */
[----:B---3--:R-:W-:Y:S02]  /*00a0*/  SHF.R.S32.HI R2, RZ, 0x18, R3 ;  /* 0x00000018ff027819 */ /* 0x008fe40000011403 */
[----:B------:R-:W-:Y:S02]  /*00b0*/  LEA R0, R3, R0, 0x7 ;  /* 0x0000000003007211 */ /* 0x000fe400078e38ff */
[----:B------:R-:W-:Y:S02]  /*00c0*/  SGXT R3, R2, 0x1 ;  /* 0x000000010203781a */ /* 0x000fe40000000200 */
[----:B------:R-:W-:Y:S02]  /*00d0*/  ISETP.GE.AND P2, PT, R0, 0x1800, PT ;  /* 0x000018000000780c */ /* 0x000fe40003f46270 */
[----:B------:R-:W-:-:S04]  /*00e0*/  LEA.HI R3, R3, R0, RZ, 0x4 ;  /* 0x0000000003037211 */ /* 0x000fc800078f20ff */
[----:B------:R-:W-:-:S05]  /*00f0*/  SHF.R.S32.HI R3, RZ, 0x4, R3 ;  /* 0x00000004ff037819 */ /* 0x000fca0000011403 */
[----:B------:R-:W-:-:S05]  /*0100*/  IMAD.HI R2, R3, 0x2aaaaaab, RZ ;  /* 0x2aaaaaab03027827 */ /* 0x000fca00078e02ff */
[----:B------:R-:W-:-:S04]  /*0110*/  SHF.R.U32.HI R5, RZ, 0x1f, R2 ;  /* 0x0000001fff057819 */ /* 0x000fc80000011602 */
[----:B------:R-:W-:Y:S02]  /*0120*/  LEA.HI R2, R2, R5, RZ, 0x1c ;  /* 0x0000000502027211 */ /* 0x000fe400078fe0ff */
[----:B------:R-:W1:Y:S03]  /*0130*/  LDC.64 R4, c[0x0][0x210] ;  /* 0x00008400ff047b82 */ /* 0x000e660000000a00 */
[----:B------:R-:W-:-:S04]  /*0140*/  IMAD R15, R2, -0x60, R3 ;  /* 0xffffffa0020f7824 */ /* 0x000fc800078e0203 */
[----:B--2---:R-:W-:-:S05]  /*0150*/  IMAD.WIDE R8, R15, 0x4, R8 ;  /* 0x000000040f087825 */ /* 0x004fca00078e0208 */
[----:B------:R5:W2:Y:S01]  /*0160*/  @!P2 LDG.E.EL R14, desc[UR4][R8.64] ;  /* 0x00000004080ea981 */ /* 0x000aa2000c2e1900 */
[----:B------:R-:W-:Y:S01]  /*0170*/  CS2R R2, SRZ ;  /* 0x0000000000027805 */ /* 0x000fe2000001ff00 */
[----:B----4-:R-:W-:-:S05]  /*0180*/  IMAD.WIDE R6, R15, 0x4, R6 ;  /* 0x000000040f067825 */ /* 0x010fca00078e0206 */
[----:B------:R-:W3:Y:S01]  /*0190*/  @!P2 LDG.E.EL R3, desc[UR4][R6.64] ;  /* 0x000000040603a981 */ /* 0x000ee2000c2e1900 */
[----:B-1----:R-:W-:-:S04]  /*01a0*/  IMAD.WIDE R4, R0, 0x4, R4 ;  /* 0x0000000400047825 */ /* 0x002fc800078e0204 */
[C---:B-----5:R-:W-:Y:S01]  /*01b0*/  IMAD.WIDE R8, R15.reuse, 0x4, R10 ;  /* 0x000000040f087825 */ /* 0x060fe200078e020a */
[----:B------:R1:W3:Y:S03]  /*01c0*/  @!P2 LDG.E R2, desc[UR4][R4.64] ;  /* 0x000000040402a981 */ /* 0x0002e6000c1e1900 */
[----:B0-----:R-:W-:Y:S01]  /*01d0*/  IMAD.WIDE R10, R15, 0x4, R12 ;  /* 0x000000040f0a7825 */ /* 0x001fe200078e020c */
[----:B------:R-:W-:-:S06]  /*01e0*/  CS2R R12, SRZ ;  /* 0x00000000000c7805 */ /* 0x000fcc000001ff00 */
[----:B------:R-:W4:Y:S01]  /*01f0*/  @!P2 LDG.E.EL R12, desc[UR4][R8.64] ;  /* 0x00000004080ca981 */ /* 0x000f22000c2e1900 */
[----:B-1----:R-:W0:Y:S03]  /*0200*/  LDC.64 R4, c[0x0][0x238] ;  /* 0x00008e00ff047b82 */ /* 0x002e260000000a00 */
[----:B------:R-:W4:Y:S01]  /*0210*/  @!P2 LDG.E.EL R13, desc[UR4][R10.64] ;  /* 0x000000040a0da981 */ /* 0x000f22000c2e1900 */
[----:B------:R-:W-:Y:S01]  /*0220*/  MOV R6, 0x3e800000 ;  /* 0x3e80000000067802 */ /* 0x000fe20000000f00 */
[----:B--2---:R-:W-:-:S04]  /*0230*/  FADD R14, R14, 9.9999997473787516356e-06 ;  /* 0x3727c5ac0e0e7421 */ /* 0x004fc80000000000 */
[----:B------:R-:W1:Y:S02]  /*0240*/  MUFU.SQRT R15, R14 ;  /* 0x0000000e000f7308 */ /* 0x000e640000002000 */
[C---:B-1----:R-:W-:Y:S02]  /*0250*/  FSETP.GT.AND P0, PT, R15.reuse, 8.50705917302346158658e+37, PT ;  /* 0x7e8000000f00780b */ /* 0x042fe40003f04000 */
[----:B------:R-:W-:-:S11]  /*0260*/  FSETP.GEU.AND P1, PT, R15, 1.175494350822287508e-38, PT ;  /* 0x008000000f00780b */ /* 0x000fd60003f2e000 */
[----:B------:R-:W-:-:S04]  /*0270*/  @P0 FMUL R15, R15, 0.25 ;  /* 0x3e8000000f0f0820 */ /* 0x000fc80000400000 */
[----:B------:R-:W-:-:S06]  /*0280*/  @!P1 FMUL R15, R15, 16777216 ;  /* 0x4b8000000f0f9820 */ /* 0x000fcc0000400000 */
[----:B------:R-:W1:Y:S01]  /*0290*/  MUFU.RCP R15, R15 ;  /* 0x0000000f000f7308 */ /* 0x000e620000001000 */
[----:B------:R-:W-:Y:S01]  /*02a0*/  FSEL R6, R6, 1, P0 ;  /* 0x3f80000006067808 */ /* 0x000fe20000000000 */
[----:B---3--:R-:W-:-:S04]  /*02b0*/  FADD R2, -R3, R2 ;  /* 0x0000000203027221 */ /* 0x008fc80000000100 */
[----:B------:R-:W-:-:S04]  /*02c0*/  @!P1 FMUL R6, R6, 16777216 ;  /* 0x4b80000006069820 */ /* 0x000fc80000400000 */
[----:B-1----:R-:W-:-:S04]  /*02d0*/  FMUL R3, R15, R6 ;  /* 0x000000060f037220 */ /* 0x002fc80000400000 */
[----:B------:R-:W-:Y:S01]  /*02e0*/  FMUL R6, R2, R3 ;  /* 0x0000000302067220 */ /* 0x000fe20000400000 */
[----:B0-----:R-:W-:-:S04]  /*02f0*/  IMAD.WIDE R2, R0, 0x4, R4 ;  /* 0x0000000400027825 */ /* 0x001fc800078e0204 */
[----:B----4-:R-:W-:Y:S01]  /*0300*/  FFMA R13, R6, R12, R13 ;  /* 0x0000000c060d7223 */ /* 0x010fe2000000000d */
[----:B------:R-:W-:Y:S06]  /*0310*/  @P2 EXIT ;  /* 0x000000000000294d */ /* 0x000fec0003800000 */
[----:B------:R-:W-:Y:S01]  /*0320*/  STG.E desc[UR4][R2.64], R13 ;  /* 0x0000000d02007986 */ /* 0x000fe2000c101904 */
[----:B------:R-:W-:Y:S05]  /*0330*/  EXIT ;  /* 0x000000000000794d */ /* 0x000fea0003800000 */
.L_x_0:
[----:B------:R-:W-:-:S00]  /*0340*/  BRA `(.L_x_0) ;  /* 0xfffffffc00fc7947 */ /* 0x000fc0000383ffff */
[----:B------:R-:W-:-:S00]  /*0350*/  NOP ;  /* 0x0000000000007918 */ /* 0x000fc00000000000 */
        /* <DEDUP_REMOVED lines=10> */
.L_x_1:


//--------------------- .nv.global.init           --------------------------
	.section	.nv.global.init,"aw",@progbits
.nv.global.init:
	.type		_$_str,@object
	.size		_$_str,(_$_str_$_2 - _$_str)
_$_str:
        /*0000*/ 	.byte	0x5f, 0x5f, 0x43, 0x55, 0x44, 0x41, 0x5f, 0x46, 0x54, 0x5a, 0x00
	.type		_$_str_$_2,@object
	.size		_$_str_$_2,(.L_1 - _$_str_$_2)
_$_str_$_2:
        /*000b*/ 	.byte	0x5f, 0x5f, 0x43, 0x55, 0x44, 0x41, 0x5f, 0x50, 0x52, 0x45, 0x43, 0x5f, 0x53, 0x51, 0x52, 0x54
        /*001b*/ 	.byte	0x00
.L_1:


//--------------------- .nv.constant0.triton_poi_fused__native_batch_norm_legit_no_training_24 --------------------------
	.section	.nv.constant0.triton_poi_fused__native_batch_norm_legit_no_training_24,"a",@progbits
	.sectionflags	@""
	.align	4
.nv.constant0.triton_poi_fused__native_batch_norm_legit_no_training_24:
	.zero		580
